//
// Generated by NVIDIA NVVM Compiler
//
// Compiler Build ID: CL-36424714
// Cuda compilation tools, release 13.0, V13.0.88
// Based on NVVM 20.0.0
//

.version 9.0
.target sm_100
.address_size 64

	// .globl	_Z8besteiraPdPKdi

.visible .entry _Z8besteiraPdPKdi(
	.param .u64 .ptr .align 1 _Z8besteiraPdPKdi_param_0,
	.param .u64 .ptr .align 1 _Z8besteiraPdPKdi_param_1,
	.param .u32 _Z8besteiraPdPKdi_param_2
)
{
	.reg .pred 	%p<3>;
	.reg .b32 	%r<10>;
	.reg .b64 	%rd<9>;
	.reg .b64 	%fd<10>;

	ld.param.u64 	%rd3, [_Z8besteiraPdPKdi_param_0];
	ld.param.u64 	%rd4, [_Z8besteiraPdPKdi_param_1];
	ld.param.u32 	%r4, [_Z8besteiraPdPKdi_param_2];
	mov.u32 	%r5, %ctaid.x;
	mov.u32 	%r6, %ntid.x;
	mov.u32 	%r7, %tid.x;
	mad.lo.s32 	%r1, %r5, %r6, %r7;
	setp.ge.s32 	%p1, %r1, %r4;
	@%p1 bra 	$L__BB0_3;
	cvta.to.global.u64 	%rd5, %rd3;
	cvta.to.global.u64 	%rd6, %rd4;
	mul.wide.s32 	%rd7, %r1, 8;
	add.s64 	%rd1, %rd5, %rd7;
	add.s64 	%rd2, %rd6, %rd7;
	mov.b32 	%r9, 0;
$L__BB0_2:
	mov.b64 	%rd8, 4618441417868443648;
	st.global.u64 	[%rd1], %rd8;
	ld.global.f64 	%fd1, [%rd2];
	mul.f64 	%fd2, %fd1, %fd1;
	mul.f64 	%fd3, %fd2, 0d4018000000000000;
	st.global.f64 	[%rd1], %fd3;
	ld.global.f64 	%fd4, [%rd2];
	add.f64 	%fd5, %fd4, %fd4;
	div.rn.f64 	%fd6, %fd3, %fd5;
	st.global.f64 	[%rd1], %fd6;
	ld.global.f64 	%fd7, [%rd2];
	mul.f64 	%fd8, %fd7, 0d4008000000000000;
	div.rn.f64 	%fd9, %fd6, %fd8;
	st.global.f64 	[%rd1], %fd9;
	add.s32 	%r9, %r9, 8;
	setp.ne.s32 	%p2, %r9, 131072;
	@%p2 bra 	$L__BB0_2;
$L__BB0_3:
	ret;

}


// ===== COMPILED SASS (sm_100) =====

	.target	sm_100

	.elftype	@"ET_EXEC"


//--------------------- .note.nv.tkinfo           --------------------------
	.section	.note.nv.tkinfo,"",@"SHT_NOTE"
	.sectionflags	@"SHF_NOTE_NV_TKINFO"
	.tkinfo
        /*0018*/ 	.word	0x00000002
        /*0030*/ 	.string	""
        /*0030*/ 	.string	"ptxas"
        /*0030*/ 	.string	"Cuda compilation tools, release 13.0, V13.0.88"
        /*0030*/ 	.string	"Build cuda_13.0.r13.0/compiler.36424714_0"
        /*0030*/ 	.string	"-arch sm_100 -m 64 "



//--------------------- .note.nv.cuinfo           --------------------------
	.section	.note.nv.cuinfo,"",@"SHT_NOTE"
	.sectionflags	@"SHF_NOTE_NV_CUINFO"
        /*0018*/ 	.short	0x0002
        /*001a*/ 	.short	0x0064
        /*001c*/ 	.short	0x0082
	.zero		2


//--------------------- .nv.info                  --------------------------
	.section	.nv.info,"",@"SHT_CUDA_INFO"
	.align	4


	//----- nvinfo : EIATTR_REGCOUNT
	.align		4
        /*0000*/ 	.byte	0x04, 0x2f
        /*0002*/ 	.short	(.L_1 - .L_0)
	.align		4
.L_0:
        /*0004*/ 	.word	index@(_Z8besteiraPdPKdi)
        /*0008*/ 	.word	0x0000001c


	//----- nvinfo : EIATTR_FRAME_SIZE
	.align		4
.L_1:
        /*000c*/ 	.byte	0x04, 0x11
        /*000e*/ 	.short	(.L_3 - .L_2)
	.align		4
.L_2:
        /*0010*/ 	.word	index@($__internal_0_$__cuda_sm20_div_rn_f64_full)
        /*0014*/ 	.word	0x00000000


	//----- nvinfo : EIATTR_FRAME_SIZE
	.align		4
.L_3:
        /*0018*/ 	.byte	0x04, 0x11
        /*001a*/ 	.short	(.L_5 - .L_4)
	.align		4
.L_4:
        /*001c*/ 	.word	index@(_Z8besteiraPdPKdi)
        /*0020*/ 	.word	0x00000000


	//----- nvinfo : EIATTR_MIN_STACK_SIZE
	.align		4
.L_5:
        /*0024*/ 	.byte	0x04, 0x12
        /*0026*/ 	.short	(.L_7 - .L_6)
	.align		4
.L_6:
        /*0028*/ 	.word	index@(_Z8besteiraPdPKdi)
        /*002c*/ 	.word	0x00000000
.L_7:


//--------------------- .nv.compat                --------------------------
	.section	.nv.compat,"",@"SHT_CUDA_COMPAT_INFO"
	.align	4
        /*0000*/ 	.byte	0x02, 0x09, 0x00, 0x00, 0x02, 0x02, 0x01, 0x00, 0x02, 0x05, 0x05, 0x00, 0x03, 0x07, 0x01, 0x01
        /*0010*/ 	.byte	0x02, 0x03, 0x00, 0x00, 0x02, 0x06, 0x01, 0x00, 0x04, 0x0b, 0x08, 0x00, 0x01, 0x00, 0x00, 0x00
        /*0020*/ 	.byte	0x00, 0x00, 0x00, 0x00


//--------------------- .nv.info._Z8besteiraPdPKdi --------------------------
	.section	.nv.info._Z8besteiraPdPKdi,"",@"SHT_CUDA_INFO"
	.sectionflags	@""
	.align	4


	//----- nvinfo : EIATTR_CUDA_API_VERSION
	.align		4
        /*0000*/ 	.byte	0x04, 0x37
        /*0002*/ 	.short	(.L_9 - .L_8)
.L_8:
        /*0004*/ 	.word	0x00000082


	//----- nvinfo : EIATTR_KPARAM_INFO
	.align		4
.L_9:
        /*0008*/ 	.byte	0x04, 0x17
        /*000a*/ 	.short	(.L_11 - .L_10)
.L_10:
        /*000c*/ 	.word	0x00000000
        /*0010*/ 	.short	0x0002
        /*0012*/ 	.short	0x0010
        /*0014*/ 	.byte	0x00, 0xf0, 0x11, 0x00


	//----- nvinfo : EIATTR_KPARAM_INFO
	.align		4
.L_11:
        /*0018*/ 	.byte	0x04, 0x17
        /*001a*/ 	.short	(.L_13 - .L_12)
.L_12:
        /*001c*/ 	.word	0x00000000
        /*0020*/ 	.short	0x0001
        /*0022*/ 	.short	0x0008
        /*0024*/ 	.byte	0x00, 0xf5, 0x21, 0x00


	//----- nvinfo : EIATTR_KPARAM_INFO
	.align		4
.L_13:
        /*0028*/ 	.byte	0x04, 0x17
        /*002a*/ 	.short	(.L_15 - .L_14)
.L_14:
        /*002c*/ 	.word	0x00000000
        /*0030*/ 	.short	0x0000
        /*0032*/ 	.short	0x0000
        /*0034*/ 	.byte	0x00, 0xf5, 0x21, 0x00


	//----- nvinfo : EIATTR_SPARSE_MMA_MASK
	.align		4
.L_15:
        /*0038*/ 	.byte	0x03, 0x50
        /*003a*/ 	.short	0x0000


	//----- nvinfo : EIATTR_MAXREG_COUNT
	.align		4
        /*003c*/ 	.byte	0x03, 0x1b
        /*003e*/ 	.short	0x00ff


	//----- nvinfo : EIATTR_MERCURY_ISA_VERSION
	.align		4
        /*0040*/ 	.byte	0x03, 0x5f
        /*0042*/ 	.short	0x0101


	//----- nvinfo : EIATTR_VRC_CTA_INIT_COUNT
	.align		4
        /*0044*/ 	.byte	0x02, 0x4a
	.zero		1
	.zero		1


	//----- nvinfo : EIATTR_EXIT_INSTR_OFFSETS
	.align		4
        /*0048*/ 	.byte	0x04, 0x1c
        /*004a*/ 	.short	(.L_17 - .L_16)


	//   ....[0]....
.L_16:
        /*004c*/ 	.word	0x00000070


	//   ....[1]....
        /*0050*/ 	.word	0x00000480


	//----- nvinfo : EIATTR_CRS_STACK_SIZE
	.align		4
.L_17:
        /*0054*/ 	.byte	0x04, 0x1e
        /*0056*/ 	.short	(.L_19 - .L_18)
.L_18:
        /*0058*/ 	.word	0x00000000


	//----- nvinfo : EIATTR_CBANK_PARAM_SIZE
	.align		4
.L_19:
        /*005c*/ 	.byte	0x03, 0x19
        /*005e*/ 	.short	0x0014


	//----- nvinfo : EIATTR_PARAM_CBANK
	.align		4
        /*0060*/ 	.byte	0x04, 0x0a
        /*0062*/ 	.short	(.L_21 - .L_20)
	.align		4
.L_20:
        /*0064*/ 	.word	index@(.nv.constant0._Z8besteiraPdPKdi)
        /*0068*/ 	.short	0x0380
        /*006a*/ 	.short	0x0014


	//----- nvinfo : EIATTR_SW_WAR
	.align		4
.L_21:
        /*006c*/ 	.byte	0x04, 0x36
        /*006e*/ 	.short	(.L_23 - .L_22)
.L_22:
        /*0070*/ 	.word	0x00000008
.L_23:


//--------------------- .nv.callgraph             --------------------------
	.section	.nv.callgraph,"",@"SHT_CUDA_CALLGRAPH"
	.align	4
	.sectionentsize	8
	.align		4
        /*0000*/ 	.word	0x00000000
	.align		4
        /*0004*/ 	.word	0xffffffff
	.align		4
        /*0008*/ 	.word	0x00000000
	.align		4
        /*000c*/ 	.word	0xfffffffe
	.align		4
        /*0010*/ 	.word	0x00000000
	.align		4
        /*0014*/ 	.word	0xfffffffd
	.align		4
        /*0018*/ 	.word	0x00000000
	.align		4
        /*001c*/ 	.word	0xfffffffc


//--------------------- .text._Z8besteiraPdPKdi   --------------------------
	.section	.text._Z8besteiraPdPKdi,"ax",@progbits
	.align	128
        .global         _Z8besteiraPdPKdi
        .type           _Z8besteiraPdPKdi,@function
        .size           _Z8besteiraPdPKdi,(.L_x_11 - _Z8besteiraPdPKdi)
        .other          _Z8besteiraPdPKdi,@"STO_CUDA_ENTRY STV_DEFAULT"
_Z8besteiraPdPKdi:
.text._Z8besteiraPdPKdi:
[----:B------:R-:W-:Y:S01]  /*0000*/  LDC R1, c[0x0][0x37c] ;  /* 0x0000df00ff017b82 */ /* 0x000fe20000000800 */
[----:B------:R-:W0:Y:S07]  /*0010*/  S2R R0, SR_TID.X ;  /* 0x0000000000007919 */ /* 0x000e2e0000002100 */
[----:B------:R-:W0:Y:S01]  /*0020*/  S2UR UR4, SR_CTAID.X ;  /* 0x00000000000479c3 */ /* 0x000e220000002500 */
[----:B------:R-:W1:Y:S07]  /*0030*/  LDCU UR5, c[0x0][0x390] ;  /* 0x00007200ff0577ac */ /* 0x000e6e0008000800 */
[----:B------:R-:W0:Y:S02]  /*0040*/  LDC R3, c[0x0][0x360] ;  /* 0x0000d800ff037b82 */ /* 0x000e240000000800 */
[----:B0-----:R-:W-:-:S05]  /*0050*/  IMAD R3, R3, UR4, R0 ;  /* 0x0000000403037c24 */ /* 0x001fca000f8e0200 */
[----:B-1----:R-:W-:-:S13]  /*0060*/  ISETP.GE.AND P0, PT, R3, UR5, PT ;  /* 0x0000000503007c0c */ /* 0x002fda000bf06270 */
[----:B------:R-:W-:Y:S05]  /*0070*/  @P0 EXIT ;  /* 0x000000000000094d */ /* 0x000fea0003800000 */
[----:B------:R-:W0:Y:S01]  /*0080*/  LDC.64 R8, c[0x0][0x380] ;  /* 0x0000e000ff087b82 */ /* 0x000e220000000a00 */
[----:B------:R-:W1:Y:S01]  /*0090*/  LDCU.64 UR6, c[0x0][0x358] ;  /* 0x00006b00ff0677ac */ /* 0x000e620008000a00 */
[----:B------:R-:W-:-:S06]  /*00a0*/  UMOV UR4, URZ ;  /* 0x000000ff00047c82 */ /* 0x000fcc0008000000 */
[----:B------:R-:W2:Y:S01]  /*00b0*/  LDC.64 R6, c[0x0][0x388] ;  /* 0x0000e200ff067b82 */ /* 0x000ea20000000a00 */
[----:B0-----:R-:W-:-:S04]  /*00c0*/  IMAD.WIDE R8, R3, 0x8, R8 ;  /* 0x0000000803087825 */ /* 0x001fc800078e0208 */
[----:B-12---:R-:W-:-:S07]  /*00d0*/  IMAD.WIDE R6, R3, 0x8, R6 ;  /* 0x0000000803067825 */ /* 0x006fce00078e0206 */
.L_x_4:
[----:B------:R-:W-:Y:S02]  /*00e0*/  IMAD.MOV.U32 R14, RZ, RZ, 0x0 ;  /* 0x00000000ff0e7424 */ /* 0x000fe400078e00ff */
[----:B------:R-:W-:-:S05]  /*00f0*/  IMAD.MOV.U32 R15, RZ, RZ, 0x40180000 ;  /* 0x40180000ff0f7424 */ /* 0x000fca00078e00ff */
[----:B0-----:R0:W-:Y:S04]  /*0100*/  STG.E.64 desc[UR6][R8.64], R14 ;  /* 0x0000000e08007986 */ /* 0x0011e8000c101b06 */
[----:B------:R-:W2:Y:S02]  /*0110*/  LDG.E.64 R2, desc[UR6][R6.64] ;  /* 0x0000000606027981 */ /* 0x000ea4000c1e1b00 */
[----:B--2---:R-:W-:-:S08]  /*0120*/  DMUL R4, R2, R2 ;  /* 0x0000000202047228 */ /* 0x004fd00000000000 */
[----:B------:R-:W-:-:S07]  /*0130*/  DMUL R4, R4, 6 ;  /* 0x4018000004047828 */ /* 0x000fce0000000000 */
[----:B------:R1:W-:Y:S04]  /*0140*/  STG.E.64 desc[UR6][R8.64], R4 ;  /* 0x0000000408007986 */ /* 0x0003e8000c101b06 */
[----:B------:R-:W2:Y:S01]  /*0150*/  LDG.E.64 R10, desc[UR6][R6.64] ;  /* 0x00000006060a7981 */ /* 0x000ea2000c1e1b00 */
[----:B------:R-:W-:Y:S01]  /*0160*/  IMAD.MOV.U32 R2, RZ, RZ, 0x1 ;  /* 0x00000001ff027424 */ /* 0x000fe200078e00ff */
[----:B------:R-:W-:Y:S01]  /*0170*/  FSETP.GEU.AND P1, PT, |R5|, 6.5827683646048100446e-37, PT ;  /* 0x036000000500780b */ /* 0x000fe20003f2e200 */
[----:B------:R-:W-:Y:S01]  /*0180*/  UIADD3 UR4, UPT, UPT, UR4, 0x8, URZ ;  /* 0x0000000804047890 */ /* 0x000fe2000fffe0ff */
[----:B------:R-:W-:Y:S03]  /*0190*/  BSSY.RECONVERGENT B0, `(.L_x_0) ;  /* 0x0000015000007945 */ /* 0x000fe60003800200 */
[----:B------:R-:W-:Y:S01]  /*01a0*/  UISETP.NE.AND UP0, UPT, UR4, 0x20000, UPT ;  /* 0x000200000400788c */ /* 0x000fe2000bf05270 */
[----:B--2---:R-:W-:-:S06]  /*01b0*/  DADD R10, R10, R10 ;  /* 0x000000000a0a7229 */ /* 0x004fcc000000000a */
[----:B------:R-:W2:Y:S02]  /*01c0*/  MUFU.RCP64H R3, R11 ;  /* 0x0000000b00037308 */ /* 0x000ea40000001800 */
[----:B--2---:R-:W-:-:S08]  /*01d0*/  DFMA R12, -R10, R2, 1 ;  /* 0x3ff000000a0c742b */ /* 0x004fd00000000102 */
[----:B------:R-:W-:-:S08]  /*01e0*/  DFMA R12, R12, R12, R12 ;  /* 0x0000000c0c0c722b */ /* 0x000fd0000000000c */
[----:B------:R-:W-:-:S08]  /*01f0*/  DFMA R12, R2, R12, R2 ;  /* 0x0000000c020c722b */ /* 0x000fd00000000002 */
[----:B------:R-:W-:-:S08]  /*0200*/  DFMA R2, -R10, R12, 1 ;  /* 0x3ff000000a02742b */ /* 0x000fd0000000010c */
[----:B------:R-:W-:-:S08]  /*0210*/  DFMA R2, R12, R2, R12 ;  /* 0x000000020c02722b */ /* 0x000fd0000000000c */
[----:B------:R-:W-:-:S08]  /*0220*/  DMUL R12, R4, R2 ;  /* 0x00000002040c7228 */ /* 0x000fd00000000000 */
[----:B0-----:R-:W-:-:S08]  /*0230*/  DFMA R14, -R10, R12, R4 ;  /* 0x0000000c0a0e722b */ /* 0x001fd00000000104 */
[----:B------:R-:W-:-:S10]  /*0240*/  DFMA R2, R2, R14, R12 ;  /* 0x0000000e0202722b */ /* 0x000fd4000000000c */
[----:B------:R-:W-:-:S05]  /*0250*/  FFMA R0, RZ, R11, R3 ;  /* 0x0000000bff007223 */ /* 0x000fca0000000003 */
[----:B------:R-:W-:-:S13]  /*0260*/  FSETP.GT.AND P0, PT, |R0|, 1.469367938527859385e-39, PT ;  /* 0x001000000000780b */ /* 0x000fda0003f04200 */
[----:B-1----:R-:W-:Y:S05]  /*0270*/  @P0 BRA P1, `(.L_x_1) ;  /* 0x0000000000180947 */ /* 0x002fea0000800000 */
[----:B------:R-:W-:Y:S01]  /*0280*/  IMAD.MOV.U32 R12, RZ, RZ, R4 ;  /* 0x000000ffff0c7224 */ /* 0x000fe200078e0004 */
[----:B------:R-:W-:Y:S01]  /*0290*/  MOV R0, 0x2c0 ;  /* 0x000002c000007802 */ /* 0x000fe20000000f00 */
[----:B------:R-:W-:-:S07]  /*02a0*/  IMAD.MOV.U32 R13, RZ, RZ, R5 ;  /* 0x000000ffff0d7224 */ /* 0x000fce00078e0005 */
[----:B------:R-:W-:Y:S05]  /*02b0*/  CALL.REL.NOINC `($__internal_0_$__cuda_sm20_div_rn_f64_full) ;  /* 0x0000000000747944 */ /* 0x000fea0003c00000 */
[----:B------:R-:W-:Y:S02]  /*02c0*/  IMAD.MOV.U32 R2, RZ, RZ, R4 ;  /* 0x000000ffff027224 */ /* 0x000fe400078e0004 */
[----:B------:R-:W-:-:S07]  /*02d0*/  IMAD.MOV.U32 R3, RZ, RZ, R5 ;  /* 0x000000ffff037224 */ /* 0x000fce00078e0005 */
.L_x_1:
[----:B------:R-:W-:Y:S05]  /*02e0*/  BSYNC.RECONVERGENT B0 ;  /* 0x0000000000007941 */ /* 0x000fea0003800200 */
.L_x_0:
[----:B------:R0:W-:Y:S04]  /*02f0*/  STG.E.64 desc[UR6][R8.64], R2 ;  /* 0x0000000208007986 */ /* 0x0001e8000c101b06 */
[----:B------:R-:W2:Y:S01]  /*0300*/  LDG.E.64 R10, desc[UR6][R6.64] ;  /* 0x00000006060a7981 */ /* 0x000ea2000c1e1b00 */
[----:B------:R-:W-:Y:S01]  /*0310*/  IMAD.MOV.U32 R4, RZ, RZ, 0x1 ;  /* 0x00000001ff047424 */ /* 0x000fe200078e00ff */
[----:B------:R-:W-:Y:S01]  /*0320*/  FSETP.GEU.AND P1, PT, |R3|, 6.5827683646048100446e-37, PT ;  /* 0x036000000300780b */ /* 0x000fe20003f2e200 */
[----:B------:R-:W-:Y:S01]  /*0330*/  BSSY.RECONVERGENT B0, `(.L_x_2) ;  /* 0x0000012000007945 */ /* 0x000fe20003800200 */
[----:B--2---:R-:W-:-:S06]  /*0340*/  DMUL R10, R10, 3 ;  /* 0x400800000a0a7828 */ /* 0x004fcc0000000000 */
[----:B------:R-:W1:Y:S02]  /*0350*/  MUFU.RCP64H R5, R11 ;  /* 0x0000000b00057308 */ /* 0x000e640000001800 */
[----:B-1----:R-:W-:-:S08]  /*0360*/  DFMA R12, -R10, R4, 1 ;  /* 0x3ff000000a0c742b */ /* 0x002fd00000000104 */
[----:B------:R-:W-:-:S08]  /*0370*/  DFMA R12, R12, R12, R12 ;  /* 0x0000000c0c0c722b */ /* 0x000fd0000000000c */
[----:B------:R-:W-:-:S08]  /*0380*/  DFMA R12, R4, R12, R4 ;  /* 0x0000000c040c722b */ /* 0x000fd00000000004 */
[----:B------:R-:W-:-:S08]  /*0390*/  DFMA R4, -R10, R12, 1 ;  /* 0x3ff000000a04742b */ /* 0x000fd0000000010c */
[----:B------:R-:W-:-:S08]  /*03a0*/  DFMA R4, R12, R4, R12 ;  /* 0x000000040c04722b */ /* 0x000fd0000000000c */
[----:B------:R-:W-:-:S08]  /*03b0*/  DMUL R12, R4, R2 ;  /* 0x00000002040c7228 */ /* 0x000fd00000000000 */
[----:B------:R-:W-:-:S08]  /*03c0*/  DFMA R14, -R10, R12, R2 ;  /* 0x0000000c0a0e722b */ /* 0x000fd00000000102 */
[----:B------:R-:W-:-:S10]  /*03d0*/  DFMA R4, R4, R14, R12 ;  /* 0x0000000e0404722b */ /* 0x000fd4000000000c */
[----:B------:R-:W-:-:S05]  /*03e0*/  FFMA R0, RZ, R11, R5 ;  /* 0x0000000bff007223 */ /* 0x000fca0000000005 */
[----:B------:R-:W-:-:S13]  /*03f0*/  FSETP.GT.AND P0, PT, |R0|, 1.469367938527859385e-39, PT ;  /* 0x001000000000780b */ /* 0x000fda0003f04200 */
[----:B0-----:R-:W-:Y:S05]  /*0400*/  @P0 BRA P1, `(.L_x_3) ;  /* 0x0000000000100947 */ /* 0x001fea0000800000 */
[----:B------:R-:W-:Y:S01]  /*0410*/  IMAD.MOV.U32 R12, RZ, RZ, R2 ;  /* 0x000000ffff0c7224 */ /* 0x000fe200078e0002 */
[----:B------:R-:W-:Y:S01]  /*0420*/  MOV R0, 0x450 ;  /* 0x0000045000007802 */ /* 0x000fe20000000f00 */
[----:B------:R-:W-:-:S07]  /*0430*/  IMAD.MOV.U32 R13, RZ, RZ, R3 ;  /* 0x000000ffff0d7224 */ /* 0x000fce00078e0003 */
[----:B------:R-:W-:Y:S05]  /*0440*/  CALL.REL.NOINC `($__internal_0_$__cuda_sm20_div_rn_f64_full) ;  /* 0x0000000000107944 */ /* 0x000fea0003c00000 */
.L_x_3:
[----:B------:R-:W-:Y:S05]  /*0450*/  BSYNC.RECONVERGENT B0 ;  /* 0x0000000000007941 */ /* 0x000fea0003800200 */
.L_x_2:
[----:B------:R0:W-:Y:S01]  /*0460*/  STG.E.64 desc[UR6][R8.64], R4 ;  /* 0x0000000408007986 */ /* 0x0001e2000c101b06 */
[----:B------:R-:W-:Y:S05]  /*0470*/  BRA.U UP0, `(.L_x_4) ;  /* 0xfffffffd00187547 */ /* 0x000fea000b83ffff */
[----:B------:R-:W-:Y:S05]  /*0480*/  EXIT ;  /* 0x000000000000794d */ /* 0x000fea0003800000 */
        .weak           $__internal_0_$__cuda_sm20_div_rn_f64_full
        .type           $__internal_0_$__cuda_sm20_div_rn_f64_full,@function
        .size           $__internal_0_$__cuda_sm20_div_rn_f64_full,(.L_x_11 - $__internal_0_$__cuda_sm20_div_rn_f64_full)
$__internal_0_$__cuda_sm20_div_rn_f64_full:
[C---:B------:R-:W-:Y:S01]  /*0490*/  FSETP.GEU.AND P0, PT, |R11|.reuse, 1.469367938527859385e-39, PT ;  /* 0x001000000b00780b */ /* 0x040fe20003f0e200 */
[----:B------:R-:W-:Y:S01]  /*04a0*/  IMAD.MOV.U32 R18, RZ, RZ, 0x1 ;  /* 0x00000001ff127424 */ /* 0x000fe200078e00ff */
[----:B------:R-:W-:Y:S01]  /*04b0*/  LOP3.LUT R4, R11, 0x800fffff, RZ, 0xc0, !PT ;  /* 0x800fffff0b047812 */ /* 0x000fe200078ec0ff */
[----:B------:R-:W-:Y:S01]  /*04c0*/  BSSY.RECONVERGENT B1, `(.L_x_5) ;  /* 0x0000055000017945 */ /* 0x000fe20003800200 */
[C---:B------:R-:W-:Y:S02]  /*04d0*/  FSETP.GEU.AND P2, PT, |R13|.reuse, 1.469367938527859385e-39, PT ;  /* 0x001000000d00780b */ /* 0x040fe40003f4e200 */
[----:B------:R-:W-:Y:S01]  /*04e0*/  LOP3.LUT R5, R4, 0x3ff00000, RZ, 0xfc, !PT ;  /* 0x3ff0000004057812 */ /* 0x000fe200078efcff */
[----:B------:R-:W-:Y:S01]  /*04f0*/  IMAD.MOV.U32 R4, RZ, RZ, R10 ;  /* 0x000000ffff047224 */ /* 0x000fe200078e000a */
[----:B------:R-:W-:Y:S02]  /*0500*/  LOP3.LUT R14, R13, 0x7ff00000, RZ, 0xc0, !PT ;  /* 0x7ff000000d0e7812 */ /* 0x000fe400078ec0ff */
[----:B------:R-:W-:-:S03]  /*0510*/  LOP3.LUT R17, R11, 0x7ff00000, RZ, 0xc0, !PT ;  /* 0x7ff000000b117812 */ /* 0x000fc600078ec0ff */
[----:B------:R-:W-:Y:S01]  /*0520*/  @!P0 DMUL R4, R10, 8.98846567431157953865e+307 ;  /* 0x7fe000000a048828 */ /* 0x000fe20000000000 */
[----:B------:R-:W-:-:S03]  /*0530*/  ISETP.GE.U32.AND P1, PT, R14, R17, PT ;  /* 0x000000110e00720c */ /* 0x000fc60003f26070 */
[----:B------:R-:W-:Y:S01]  /*0540*/  @!P2 LOP3.LUT R15, R11, 0x7ff00000, RZ, 0xc0, !PT ;  /* 0x7ff000000b0fa812 */ /* 0x000fe200078ec0ff */
[----:B------:R-:W-:Y:S01]  /*0550*/  @!P2 IMAD.MOV.U32 R20, RZ, RZ, RZ ;  /* 0x000000ffff14a224 */ /* 0x000fe200078e00ff */
[----:B------:R-:W0:Y:S02]  /*0560*/  MUFU.RCP64H R19, R5 ;  /* 0x0000000500137308 */ /* 0x000e240000001800 */
[----:B------:R-:W-:Y:S01]  /*0570*/  @!P2 ISETP.GE.U32.AND P3, PT, R14, R15, PT ;  /* 0x0000000f0e00a20c */ /* 0x000fe20003f66070 */
[----:B------:R-:W-:-:S05]  /*0580*/  IMAD.MOV.U32 R15, RZ, RZ, 0x1ca00000 ;  /* 0x1ca00000ff0f7424 */ /* 0x000fca00078e00ff */
[----:B------:R-:W-:-:S04]  /*0590*/  @!P2 SEL R21, R15, 0x63400000, !P3 ;  /* 0x634000000f15a807 */ /* 0x000fc80005800000 */
[----:B------:R-:W-:-:S04]  /*05a0*/  @!P2 LOP3.LUT R21, R21, 0x80000000, R13, 0xf8, !PT ;  /* 0x800000001515a812 */ /* 0x000fc800078ef80d */
[----:B------:R-:W-:Y:S01]  /*05b0*/  @!P2 LOP3.LUT R21, R21, 0x100000, RZ, 0xfc, !PT ;  /* 0x001000001515a812 */ /* 0x000fe200078efcff */
[----:B0-----:R-:W-:-:S08]  /*05c0*/  DFMA R2, R18, -R4, 1 ;  /* 0x3ff000001202742b */ /* 0x001fd00000000804 */
[----:B------:R-:W-:-:S08]  /*05d0*/  DFMA R2, R2, R2, R2 ;  /* 0x000000020202722b */ /* 0x000fd00000000002 */
[----:B------:R-:W-:Y:S01]  /*05e0*/  DFMA R18, R18, R2, R18 ;  /* 0x000000021212722b */ /* 0x000fe20000000012 */
[----:B------:R-:W-:Y:S01]  /*05f0*/  SEL R3, R15, 0x63400000, !P1 ;  /* 0x634000000f037807 */ /* 0x000fe20004800000 */
[----:B------:R-:W-:-:S03]  /*0600*/  IMAD.MOV.U32 R2, RZ, RZ, R12 ;  /* 0x000000ffff027224 */ /* 0x000fc600078e000c */
[----:B------:R-:W-:-:S03]  /*0610*/  LOP3.LUT R3, R3, 0x800fffff, R13, 0xf8, !PT ;  /* 0x800fffff03037812 */ /* 0x000fc600078ef80d */
[----:B------:R-:W-:-:S03]  /*0620*/  DFMA R22, R18, -R4, 1 ;  /* 0x3ff000001216742b */ /* 0x000fc60000000804 */
[----:B------:R-:W-:-:S05]  /*0630*/  @!P2 DFMA R2, R2, 2, -R20 ;  /* 0x400000000202a82b */ /* 0x000fca0000000814 */
[----:B------:R-:W-:Y:S01]  /*0640*/  DFMA R18, R18, R22, R18 ;  /* 0x000000161212722b */ /* 0x000fe20000000012 */
[----:B------:R-:W-:Y:S02]  /*0650*/  IMAD.MOV.U32 R22, RZ, RZ, R14 ;  /* 0x000000ffff167224 */ /* 0x000fe400078e000e */
[----:B------:R-:W-:Y:S01]  /*0660*/  IMAD.MOV.U32 R23, RZ, RZ, R17 ;  /* 0x000000ffff177224 */ /* 0x000fe200078e0011 */
[----:B------:R-:W-:Y:S02]  /*0670*/  @!P0 LOP3.LUT R23, R5, 0x7ff00000, RZ, 0xc0, !PT ;  /* 0x7ff0000005178812 */ /* 0x000fe400078ec0ff */
[----:B------:R-:W-:Y:S02]  /*0680*/  @!P2 LOP3.LUT R22, R3, 0x7ff00000, RZ, 0xc0, !PT ;  /* 0x7ff000000316a812 */ /* 0x000fe400078ec0ff */
[----:B------:R-:W-:Y:S01]  /*0690*/  DMUL R20, R18, R2 ;  /* 0x0000000212147228 */ /* 0x000fe20000000000 */
[----:B------:R-:W-:Y:S02]  /*06a0*/  VIADD R25, R23, 0xffffffff ;  /* 0xffffffff17197836 */ /* 0x000fe40000000000 */
[----:B------:R-:W-:-:S05]  /*06b0*/  VIADD R24, R22, 0xffffffff ;  /* 0xffffffff16187836 */ /* 0x000fca0000000000 */
[----:B------:R-:W-:Y:S01]  /*06c0*/  DFMA R16, R20, -R4, R2 ;  /* 0x800000041410722b */ /* 0x000fe20000000002 */
[----:B------:R-:W-:-:S04]  /*06d0*/  ISETP.GT.U32.AND P0, PT, R24, 0x7feffffe, PT ;  /* 0x7feffffe1800780c */ /* 0x000fc80003f04070 */
[----:B------:R-:W-:-:S03]  /*06e0*/  ISETP.GT.U32.OR P0, PT, R25, 0x7feffffe, P0 ;  /* 0x7feffffe1900780c */ /* 0x000fc60000704470 */
[----:B------:R-:W-:-:S10]  /*06f0*/  DFMA R16, R18, R16, R20 ;  /* 0x000000101210722b */ /* 0x000fd40000000014 */
[----:B------:R-:W-:Y:S05]  /*0700*/  @P0 BRA `(.L_x_6) ;  /* 0x00000000006c0947 */ /* 0x000fea0003800000 */
[----:B------:R-:W-:-:S04]  /*0710*/  LOP3.LUT R13, R11, 0x7ff00000, RZ, 0xc0, !PT ;  /* 0x7ff000000b0d7812 */ /* 0x000fc800078ec0ff */
[CC--:B------:R-:W-:Y:S02]  /*0720*/  VIADDMNMX R12, R14.reuse, -R13.reuse, 0xb9600000, !PT ;  /* 0xb96000000e0c7446 */ /* 0x0c0fe4000780090d */
[----:B------:R-:W-:Y:S02]  /*0730*/  ISETP.GE.U32.AND P0, PT, R14, R13, PT ;  /* 0x0000000d0e00720c */ /* 0x000fe40003f06070 */
[----:B------:R-:W-:Y:S02]  /*0740*/  VIMNMX R12, PT, PT, R12, 0x46a00000, PT ;  /* 0x46a000000c0c7848 */ /* 0x000fe40003fe0100 */
[----:B------:R-:W-:-:S05]  /*0750*/  SEL R15, R15, 0x63400000, !P0 ;  /* 0x634000000f0f7807 */ /* 0x000fca0004000000 */
[----:B------:R-:W-:Y:S02]  /*0760*/  IMAD.IADD R18, R12, 0x1, -R15 ;  /* 0x000000010c127824 */ /* 0x000fe400078e0a0f */
[----:B------:R-:W-:Y:S02]  /*0770*/  IMAD.MOV.U32 R12, RZ, RZ, RZ ;  /* 0x000000ffff0c7224 */ /* 0x000fe400078e00ff */
[----:B------:R-:W-:-:S06]  /*0780*/  VIADD R13, R18, 0x7fe00000 ;  /* 0x7fe00000120d7836 */ /* 0x000fcc0000000000 */
[----:B------:R-:W-:-:S10]  /*0790*/  DMUL R14, R16, R12 ;  /* 0x0000000c100e7228 */ /* 0x000fd40000000000 */
[----:B------:R-:W-:-:S13]  /*07a0*/  FSETP.GTU.AND P0, PT, |R15|, 1.469367938527859385e-39, PT ;  /* 0x001000000f00780b */ /* 0x000fda0003f0c200 */
[----:B------:R-:W-:Y:S05]  /*07b0*/  @P0 BRA `(.L_x_7) ;  /* 0x0000000000940947 */ /* 0x000fea0003800000 */
[----:B------:R-:W-:Y:S01]  /*07c0*/  DFMA R2, R16, -R4, R2 ;  /* 0x800000041002722b */ /* 0x000fe20000000002 */
[----:B------:R-:W-:-:S09]  /*07d0*/  IMAD.MOV.U32 R12, RZ, RZ, RZ ;  /* 0x000000ffff0c7224 */ /* 0x000fd200078e00ff */
[C---:B------:R-:W-:Y:S02]  /*07e0*/  FSETP.NEU.AND P0, PT, R3.reuse, RZ, PT ;  /* 0x000000ff0300720b */ /* 0x040fe40003f0d000 */
[----:B------:R-:W-:-:S04]  /*07f0*/  LOP3.LUT R11, R3, 0x80000000, R11, 0x48, !PT ;  /* 0x80000000030b7812 */ /* 0x000fc800078e480b */
[----:B------:R-:W-:-:S07]  /*0800*/  LOP3.LUT R13, R11, R13, RZ, 0xfc, !PT ;  /* 0x0000000d0b0d7212 */ /* 0x000fce00078efcff */
[----:B------:R-:W-:Y:S05]  /*0810*/  @!P0 BRA `(.L_x_7) ;  /* 0x00000000007c8947 */ /* 0x000fea0003800000 */
[----:B------:R-:W-:Y:S01]  /*0820*/  IMAD.MOV R3, RZ, RZ, -R18 ;  /* 0x000000ffff037224 */ /* 0x000fe200078e0a12 */
[----:B------:R-:W-:Y:S01]  /*0830*/  DMUL.RP R12, R16, R12 ;  /* 0x0000000c100c7228 */ /* 0x000fe20000008000 */
[----:B------:R-:W-:-:S06]  /*0840*/  IMAD.MOV.U32 R2, RZ, RZ, RZ ;  /* 0x000000ffff027224 */ /* 0x000fcc00078e00ff */
[----:B------:R-:W-:-:S03]  /*0850*/  DFMA R2, R14, -R2, R16 ;  /* 0x800000020e02722b */ /* 0x000fc60000000010 */
[----:B------:R-:W-:-:S03]  /*0860*/  LOP3.LUT R11, R13, R11, RZ, 0x3c, !PT ;  /* 0x0000000b0d0b7212 */ /* 0x000fc600078e3cff */
[----:B------:R-:W-:-:S04]  /*0870*/  IADD3 R2, PT, PT, -R18, -0x43300000, RZ ;  /* 0xbcd0000012027810 */ /* 0x000fc80007ffe1ff */
[----:B------:R-:W-:-:S04]  /*0880*/  FSETP.NEU.AND P0, PT, |R3|, R2, PT ;  /* 0x000000020300720b */ /* 0x000fc80003f0d200 */
[----:B------:R-:W-:Y:S02]  /*0890*/  FSEL R14, R12, R14, !P0 ;  /* 0x0000000e0c0e7208 */ /* 0x000fe40004000000 */
[----:B------:R-:W-:Y:S01]  /*08a0*/  FSEL R15, R11, R15, !P0 ;  /* 0x0000000f0b0f7208 */ /* 0x000fe20004000000 */
[----:B------:R-:W-:Y:S06]  /*08b0*/  BRA `(.L_x_7) ;  /* 0x0000000000547947 */ /* 0x000fec0003800000 */
.L_x_6:
[----:B------:R-:W-:-:S14]  /*08c0*/  DSETP.NAN.AND P0, PT, R12, R12, PT ;  /* 0x0000000c0c00722a */ /* 0x000fdc0003f08000 */
[----:B------:R-:W-:Y:S05]  /*08d0*/  @P0 BRA `(.L_x_8) ;  /* 0x0000000000440947 */ /* 0x000fea0003800000 */
[----:B------:R-:W-:-:S14]  /*08e0*/  DSETP.NAN.AND P0, PT, R10, R10, PT ;  /* 0x0000000a0a00722a */ /* 0x000fdc0003f08000 */
[----:B------:R-:W-:Y:S05]  /*08f0*/  @P0 BRA `(.L_x_9) ;  /* 0x0000000000300947 */ /* 0x000fea0003800000 */
[----:B------:R-:W-:Y:S01]  /*0900*/  ISETP.NE.AND P0, PT, R22, R23, PT ;  /* 0x000000171600720c */ /* 0x000fe20003f05270 */
[----:B------:R-:W-:Y:S02]  /*0910*/  IMAD.MOV.U32 R14, RZ, RZ, 0x0 ;  /* 0x00000000ff0e7424 */ /* 0x000fe400078e00ff */
[----:B------:R-:W-:-:S10]  /*0920*/  IMAD.MOV.U32 R15, RZ, RZ, -0x80000 ;  /* 0xfff80000ff0f7424 */ /* 0x000fd400078e00ff */
[----:B------:R-:W-:Y:S05]  /*0930*/  @!P0 BRA `(.L_x_7) ;  /* 0x0000000000348947 */ /* 0x000fea0003800000 */
[----:B------:R-:W-:Y:S02]  /*0940*/  ISETP.NE.AND P0, PT, R22, 0x7ff00000, PT ;  /* 0x7ff000001600780c */ /* 0x000fe40003f05270 */
[----:B------:R-:W-:Y:S02]  /*0950*/  LOP3.LUT R15, R13, 0x80000000, R11, 0x48, !PT ;  /* 0x800000000d0f7812 */ /* 0x000fe400078e480b */
[----:B------:R-:W-:-:S13]  /*0960*/  ISETP.EQ.OR P0, PT, R23, RZ, !P0 ;  /* 0x000000ff1700720c */ /* 0x000fda0004702670 */
[----:B------:R-:W-:Y:S01]  /*0970*/  @P0 LOP3.LUT R2, R15, 0x7ff00000, RZ, 0xfc, !PT ;  /* 0x7ff000000f020812 */ /* 0x000fe200078efcff */
[----:B------:R-:W-:Y:S02]  /*0980*/  @!P0 IMAD.MOV.U32 R14, RZ, RZ, RZ ;  /* 0x000000ffff0e8224 */ /* 0x000fe400078e00ff */
[----:B------:R-:W-:Y:S02]  /*0990*/  @P0 IMAD.MOV.U32 R14, RZ, RZ, RZ ;  /* 0x000000ffff0e0224 */ /* 0x000fe400078e00ff */
[----:B------:R-:W-:Y:S01]  /*09a0*/  @P0 IMAD.MOV.U32 R15, RZ, RZ, R2 ;  /* 0x000000ffff0f0224 */ /* 0x000fe200078e0002 */
[----:B------:R-:W-:Y:S06]  /*09b0*/  BRA `(.L_x_7) ;  /* 0x0000000000147947 */ /* 0x000fec0003800000 */
.L_x_9:
[----:B------:R-:W-:Y:S01]  /*09c0*/  LOP3.LUT R15, R11, 0x80000, RZ, 0xfc, !PT ;  /* 0x000800000b0f7812 */ /* 0x000fe200078efcff */
[----:B------:R-:W-:Y:S01]  /*09d0*/  IMAD.MOV.U32 R14, RZ, RZ, R10 ;  /* 0x000000ffff0e7224 */ /* 0x000fe200078e000a */
[----:B------:R-:W-:Y:S06]  /*09e0*/  BRA `(.L_x_7) ;  /* 0x0000000000087947 */ /* 0x000fec0003800000 */
.L_x_8:
[----:B------:R-:W-:Y:S01]  /*09f0*/  LOP3.LUT R15, R13, 0x80000, RZ, 0xfc, !PT ;  /* 0x000800000d0f7812 */ /* 0x000fe200078efcff */
[----:B------:R-:W-:-:S07]  /*0a00*/  IMAD.MOV.U32 R14, RZ, RZ, R12 ;  /* 0x000000ffff0e7224 */ /* 0x000fce00078e000c */
.L_x_7:
[----:B------:R-:W-:Y:S05]  /*0a10*/  BSYNC.RECONVERGENT B1 ;  /* 0x0000000000017941 */ /* 0x000fea0003800200 */
.L_x_5:
[----:B------:R-:W-:Y:S02]  /*0a20*/  IMAD.MOV.U32 R2, RZ, RZ, R0 ;  /* 0x000000ffff027224 */ /* 0x000fe400078e0000 */
[----:B------:R-:W-:Y:S02]  /*0a30*/  IMAD.MOV.U32 R3, RZ, RZ, 0x0 ;  /* 0x00000000ff037424 */ /* 0x000fe400078e00ff */
[----:B------:R-:W-:Y:S02]  /*0a40*/  IMAD.MOV.U32 R4, RZ, RZ, R14 ;  /* 0x000000ffff047224 */ /* 0x000fe400078e000e */
[----:B------:R-:W-:Y:S01]  /*0a50*/  IMAD.MOV.U32 R5, RZ, RZ, R15 ;  /* 0x000000ffff057224 */ /* 0x000fe200078e000f */
[----:B------:R-:W-:Y:S06]  /*0a60*/  RET.REL.NODEC R2 `(_Z8besteiraPdPKdi) ;  /* 0xfffffff402647950 */ /* 0x000fec0003c3ffff */
.L_x_10:
[----:B------:R-:W-:-:S00]  /*0a70*/  BRA `(.L_x_10) ;  /* 0xfffffffc00fc7947 */ /* 0x000fc0000383ffff */
[----:B------:R-:W-:-:S00]  /*0a80*/  NOP ;  /* 0x0000000000007918 */ /* 0x000fc00000000000 */
[----:B------:R-:W-:-:S00]  /*0a90*/  NOP ;  /* 0x0000000000007918 */ /* 0x000fc00000000000 */
[----:B------:R-:W-:-:S00]  /*0aa0*/  NOP ;  /* 0x0000000000007918 */ /* 0x000fc00000000000 */
[----:B------:R-:W-:-:S00]  /*0ab0*/  NOP ;  /* 0x0000000000007918 */ /* 0x000fc00000000000 */
[----:B------:R-:W-:-:S00]  /*0ac0*/  NOP ;  /* 0x0000000000007918 */ /* 0x000fc00000000000 */
[----:B------:R-:W-:-:S00]  /*0ad0*/  NOP ;  /* 0x0000000000007918 */ /* 0x000fc00000000000 */
[----:B------:R-:W-:-:S00]  /*0ae0*/  NOP ;  /* 0x0000000000007918 */ /* 0x000fc00000000000 */
[----:B------:R-:W-:-:S00]  /*0af0*/  NOP ;  /* 0x0000000000007918 */ /* 0x000fc00000000000 */
.L_x_11:


//--------------------- .nv.shared.reserved.0     --------------------------
	.section	.nv.shared.reserved.0,"aw",@nobits
	.weak		__nv_reservedSMEM_offset_0_alias
	.size		__nv_reservedSMEM_offset_0_alias, 0, 64
	.other		__nv_reservedSMEM_offset_0_alias,@"STO_CUDA_RESERVED_SHARED STV_DEFAULT"
__nv_reservedSMEM_offset_0_alias:
	.zero		0
	.zero		64


//--------------------- .nv.constant0._Z8besteiraPdPKdi --------------------------
	.section	.nv.constant0._Z8besteiraPdPKdi,"a",@progbits
	.sectionflags	@""
	.align	4
.nv.constant0._Z8besteiraPdPKdi:
	.zero		916


//--------------------- SYMBOLS --------------------------

	.type		.nv.reservedSmem.offset0,@object
	.size		.nv.reservedSmem.offset0,0x4
